//
// Generated by NVIDIA NVVM Compiler
//
// Compiler Build ID: CL-36424714
// Cuda compilation tools, release 13.0, V13.0.88
// Based on NVVM 20.0.0
//

.version 9.0
.target sm_100
.address_size 64

	// .globl	_Z28unique_gid_calculation_3d_3dPi
.extern .func  (.param .b32 func_retval0) vprintf
(
	.param .b64 vprintf_param_0,
	.param .b64 vprintf_param_1
)
;
.global .align 1 .b8 $str[92] = {98, 108, 111, 99, 107, 73, 100, 120, 46, 120, 32, 58, 32, 37, 100, 44, 32, 98, 108, 111, 99, 107, 73, 100, 120, 46, 121, 32, 58, 32, 37, 100, 44, 32, 98, 108, 111, 99, 107, 73, 100, 120, 46, 122, 32, 58, 32, 37, 100, 44, 32, 116, 104, 114, 101, 97, 100, 73, 100, 120, 46, 120, 32, 58, 32, 37, 100, 44, 32, 103, 105, 100, 32, 58, 32, 37, 100, 32, 45, 32, 100, 97, 116, 97, 32, 58, 32, 37, 100, 32, 10};

.visible .entry _Z28unique_gid_calculation_3d_3dPi(
	.param .u64 .ptr .align 1 _Z28unique_gid_calculation_3d_3dPi_param_0
)
{
	.local .align 8 .b8 	__local_depot0[24];
	.reg .b64 	%SP;
	.reg .b64 	%SPL;
	.reg .b32 	%r<22>;
	.reg .b64 	%rd<9>;

	mov.u64 	%SPL, __local_depot0;
	cvta.local.u64 	%SP, %SPL;
	ld.param.u64 	%rd1, [_Z28unique_gid_calculation_3d_3dPi_param_0];
	cvta.to.global.u64 	%rd2, %rd1;
	add.u64 	%rd3, %SP, 0;
	add.u64 	%rd4, %SPL, 0;
	mov.u32 	%r1, %ntid.x;
	mov.u32 	%r2, %ntid.y;
	mul.lo.s32 	%r3, %r1, %r2;
	mov.u32 	%r4, %tid.z;
	mov.u32 	%r5, %tid.y;
	mov.u32 	%r6, %tid.x;
	mad.lo.s32 	%r7, %r1, %r5, %r6;
	mad.lo.s32 	%r8, %r3, %r4, %r7;
	mov.u32 	%r9, %ntid.z;
	mul.lo.s32 	%r10, %r3, %r9;
	mov.u32 	%r11, %ctaid.x;
	mov.u32 	%r12, %nctaid.x;
	mov.u32 	%r13, %ctaid.y;
	mov.u32 	%r14, %nctaid.y;
	mov.u32 	%r15, %ctaid.z;
	mad.lo.s32 	%r16, %r15, %r14, %r13;
	mad.lo.s32 	%r17, %r16, %r12, %r11;
	mad.lo.s32 	%r18, %r10, %r17, %r8;
	mul.wide.s32 	%rd5, %r18, 4;
	add.s64 	%rd6, %rd2, %rd5;
	ld.global.u32 	%r19, [%rd6];
	st.local.v2.u32 	[%rd4], {%r11, %r13};
	st.local.v2.u32 	[%rd4+8], {%r15, %r8};
	st.local.v2.u32 	[%rd4+16], {%r18, %r19};
	mov.u64 	%rd7, $str;
	cvta.global.u64 	%rd8, %rd7;
	{ // callseq 0, 0
	.param .b64 param0;
	st.param.b64 	[param0], %rd8;
	.param .b64 param1;
	st.param.b64 	[param1], %rd3;
	.param .b32 retval0;
	call.uni (retval0), 
	vprintf, 
	(
	param0, 
	param1
	);
	ld.param.b32 	%r20, [retval0];
	} // callseq 0
	ret;

}


// ===== COMPILED SASS (sm_100) =====

	.target	sm_100

	.elftype	@"ET_EXEC"


//--------------------- .note.nv.tkinfo           --------------------------
	.section	.note.nv.tkinfo,"",@"SHT_NOTE"
	.sectionflags	@"SHF_NOTE_NV_TKINFO"
	.tkinfo
        /*0018*/ 	.word	0x00000002
        /*0030*/ 	.string	""
        /*0030*/ 	.string	"ptxas"
        /*0030*/ 	.string	"Cuda compilation tools, release 13.0, V13.0.88"
        /*0030*/ 	.string	"Build cuda_13.0.r13.0/compiler.36424714_0"
        /*0030*/ 	.string	"-arch sm_100 -m 64 "



//--------------------- .note.nv.cuinfo           --------------------------
	.section	.note.nv.cuinfo,"",@"SHT_NOTE"
	.sectionflags	@"SHF_NOTE_NV_CUINFO"
        /*0018*/ 	.short	0x0002
        /*001a*/ 	.short	0x0064
        /*001c*/ 	.short	0x0082
	.zero		2


//--------------------- .nv.info                  --------------------------
	.section	.nv.info,"",@"SHT_CUDA_INFO"
	.align	4


	//----- nvinfo : EIATTR_REGCOUNT
	.align		4
        /*0000*/ 	.byte	0x04, 0x2f
        /*0002*/ 	.short	(.L_2 - .L_1)
	.align		4
.L_1:
        /*0004*/ 	.word	index@(_Z28unique_gid_calculation_3d_3dPi)
        /*0008*/ 	.word	0x00000018


	//----- nvinfo : EIATTR_FRAME_SIZE
	.align		4
.L_2:
        /*000c*/ 	.byte	0x04, 0x11
        /*000e*/ 	.short	(.L_4 - .L_3)
	.align		4
.L_3:
        /*0010*/ 	.word	index@(_Z28unique_gid_calculation_3d_3dPi)
        /*0014*/ 	.word	0x00000018


	//----- nvinfo : EIATTR_MIN_STACK_SIZE
	.align		4
.L_4:
        /*0018*/ 	.byte	0x04, 0x12
        /*001a*/ 	.short	(.L_6 - .L_5)
	.align		4
.L_5:
        /*001c*/ 	.word	index@(_Z28unique_gid_calculation_3d_3dPi)
        /*0020*/ 	.word	0x00000018
.L_6:


//--------------------- .nv.compat                --------------------------
	.section	.nv.compat,"",@"SHT_CUDA_COMPAT_INFO"
	.align	4
        /*0000*/ 	.byte	0x02, 0x09, 0x00, 0x00, 0x02, 0x02, 0x01, 0x00, 0x02, 0x05, 0x05, 0x00, 0x03, 0x07, 0x01, 0x01
        /*0010*/ 	.byte	0x02, 0x03, 0x00, 0x00, 0x02, 0x06, 0x01, 0x00, 0x04, 0x0b, 0x08, 0x00, 0x09, 0x00, 0x00, 0x00
        /*0020*/ 	.byte	0x00, 0x00, 0x00, 0x00


//--------------------- .nv.info._Z28unique_gid_calculation_3d_3dPi --------------------------
	.section	.nv.info._Z28unique_gid_calculation_3d_3dPi,"",@"SHT_CUDA_INFO"
	.sectionflags	@""
	.align	4


	//----- nvinfo : EIATTR_CUDA_API_VERSION
	.align		4
        /*0000*/ 	.byte	0x04, 0x37
        /*0002*/ 	.short	(.L_8 - .L_7)
.L_7:
        /*0004*/ 	.word	0x00000082


	//----- nvinfo : EIATTR_KPARAM_INFO
	.align		4
.L_8:
        /*0008*/ 	.byte	0x04, 0x17
        /*000a*/ 	.short	(.L_10 - .L_9)
.L_9:
        /*000c*/ 	.word	0x00000000
        /*0010*/ 	.short	0x0000
        /*0012*/ 	.short	0x0000
        /*0014*/ 	.byte	0x00, 0xf5, 0x21, 0x00


	//----- nvinfo : EIATTR_SPARSE_MMA_MASK
	.align		4
.L_10:
        /*0018*/ 	.byte	0x03, 0x50
        /*001a*/ 	.short	0x0000


	//----- nvinfo : EIATTR_MAXREG_COUNT
	.align		4
        /*001c*/ 	.byte	0x03, 0x1b
        /*001e*/ 	.short	0x00ff


	//----- nvinfo : EIATTR_EXTERNS
	.align		4
        /*0020*/ 	.byte	0x04, 0x0f
        /*0022*/ 	.short	(.L_12 - .L_11)


	//   ....[0]....
	.align		4
.L_11:
        /*0024*/ 	.word	index@(vprintf)


	//----- nvinfo : EIATTR_MERCURY_ISA_VERSION
	.align		4
.L_12:
        /*0028*/ 	.byte	0x03, 0x5f
        /*002a*/ 	.short	0x0101


	//----- nvinfo : EIATTR_VRC_CTA_INIT_COUNT
	.align		4
        /*002c*/ 	.byte	0x02, 0x4a
	.zero		1
	.zero		1


	//----- nvinfo : EIATTR_SYSCALL_OFFSETS
	.align		4
        /*0030*/ 	.byte	0x04, 0x46
        /*0032*/ 	.short	(.L_14 - .L_13)


	//   ....[0]....
.L_13:
        /*0034*/ 	.word	0x00000250


	//----- nvinfo : EIATTR_EXIT_INSTR_OFFSETS
	.align		4
.L_14:
        /*0038*/ 	.byte	0x04, 0x1c
        /*003a*/ 	.short	(.L_16 - .L_15)


	//   ....[0]....
.L_15:
        /*003c*/ 	.word	0x00000260


	//----- nvinfo : EIATTR_CBANK_PARAM_SIZE
	.align		4
.L_16:
        /*0040*/ 	.byte	0x03, 0x19
        /*0042*/ 	.short	0x0008


	//----- nvinfo : EIATTR_PARAM_CBANK
	.align		4
        /*0044*/ 	.byte	0x04, 0x0a
        /*0046*/ 	.short	(.L_18 - .L_17)
	.align		4
.L_17:
        /*0048*/ 	.word	index@(.nv.constant0._Z28unique_gid_calculation_3d_3dPi)
        /*004c*/ 	.short	0x0380
        /*004e*/ 	.short	0x0008


	//----- nvinfo : EIATTR_SW_WAR
	.align		4
.L_18:
        /*0050*/ 	.byte	0x04, 0x36
        /*0052*/ 	.short	(.L_20 - .L_19)
.L_19:
        /*0054*/ 	.word	0x00000008
.L_20:


//--------------------- .nv.callgraph             --------------------------
	.section	.nv.callgraph,"",@"SHT_CUDA_CALLGRAPH"
	.align	4
	.sectionentsize	8
	.align		4
        /*0000*/ 	.word	0x00000000
	.align		4
        /*0004*/ 	.word	0xffffffff
	.align		4
        /*0008*/ 	.word	index@(_Z28unique_gid_calculation_3d_3dPi)
	.align		4
        /*000c*/ 	.word	index@(vprintf)
	.align		4
        /*0010*/ 	.word	0x00000000
	.align		4
        /*0014*/ 	.word	0xfffffffe
	.align		4
        /*0018*/ 	.word	0x00000000
	.align		4
        /*001c*/ 	.word	0xfffffffd
	.align		4
        /*0020*/ 	.word	0x00000000
	.align		4
        /*0024*/ 	.word	0xfffffffc


//--------------------- .nv.constant4             --------------------------
	.section	.nv.constant4,"a",@progbits
	.align	8
	.align		8
.nv.constant4:
        /*0000*/ 	.dword	vprintf
	.align		8
        /*0008*/ 	.dword	$str


//--------------------- .text._Z28unique_gid_calculation_3d_3dPi --------------------------
	.section	.text._Z28unique_gid_calculation_3d_3dPi,"ax",@progbits
	.align	128
        .global         _Z28unique_gid_calculation_3d_3dPi
        .type           _Z28unique_gid_calculation_3d_3dPi,@function
        .size           _Z28unique_gid_calculation_3d_3dPi,(.L_x_2 - _Z28unique_gid_calculation_3d_3dPi)
        .other          _Z28unique_gid_calculation_3d_3dPi,@"STO_CUDA_ENTRY STV_DEFAULT"
_Z28unique_gid_calculation_3d_3dPi:
.text._Z28unique_gid_calculation_3d_3dPi:
[----:B------:R-:W0:Y:S01]  /*0000*/  LDC R1, c[0x0][0x37c] ;  /* 0x0000df00ff017b82 */ /* 0x000e220000000800 */
[----:B------:R-:W1:Y:S01]  /*0010*/  S2R R15, SR_TID.Y ;  /* 0x00000000000f7919 */ /* 0x000e620000002200 */
[----:B------:R-:W2:Y:S06]  /*0020*/  LDCU UR8, c[0x0][0x2fc] ;  /* 0x00005f80ff0877ac */ /* 0x000eac0008000800 */
[----:B------:R-:W3:Y:S01]  /*0030*/  LDC.64 R8, c[0x0][0x380] ;  /* 0x0000e000ff087b82 */ /* 0x000ee20000000a00 */
[----:B0-----:R-:W-:Y:S01]  /*0040*/  IADD3 R1, PT, PT, R1, -0x18, RZ ;  /* 0xffffffe801017810 */ /* 0x001fe20007ffe0ff */
[----:B------:R-:W1:Y:S01]  /*0050*/  S2R R2, SR_TID.X ;  /* 0x0000000000027919 */ /* 0x000e620000002100 */
[----:B------:R-:W0:Y:S01]  /*0060*/  LDCU UR6, c[0x0][0x360] ;  /* 0x00006c00ff0677ac */ /* 0x000e220008000800 */
[----:B------:R-:W4:Y:S01]  /*0070*/  S2R R13, SR_CTAID.Y ;  /* 0x00000000000d7919 */ /* 0x000f220000002600 */
[----:B------:R-:W0:Y:S01]  /*0080*/  LDCU UR4, c[0x0][0x364] ;  /* 0x00006c80ff0477ac */ /* 0x000e220008000800 */
[----:B------:R-:W4:Y:S01]  /*0090*/  S2R R14, SR_CTAID.Z ;  /* 0x00000000000e7919 */ /* 0x000f220000002700 */
[----:B------:R-:W5:Y:S01]  /*00a0*/  LDCU UR5, c[0x0][0x368] ;  /* 0x00006d00ff0577ac */ /* 0x000f620008000800 */
[----:B------:R-:W2:Y:S01]  /*00b0*/  S2R R0, SR_TID.Z ;  /* 0x0000000000007919 */ /* 0x000ea20000002300 */
[----:B------:R-:W3:Y:S01]  /*00c0*/  LDCU UR9, c[0x0][0x370] ;  /* 0x00006e00ff0977ac */ /* 0x000ee20008000800 */
[----:B------:R-:W3:Y:S01]  /*00d0*/  S2R R12, SR_CTAID.X ;  /* 0x00000000000c7919 */ /* 0x000ee20000002500 */
[----:B------:R-:W4:Y:S01]  /*00e0*/  LDCU UR10, c[0x0][0x374] ;  /* 0x00006e80ff0a77ac */ /* 0x000f220008000800 */
[----:B0-----:R-:W-:-:S04]  /*00f0*/  UIMAD UR4, UR6, UR4, URZ ;  /* 0x00000004060472a4 */ /* 0x001fc8000f8e02ff */
[----:B-----5:R-:W-:Y:S01]  /*0100*/  UIMAD UR5, UR4, UR5, URZ ;  /* 0x00000005040572a4 */ /* 0x020fe2000f8e02ff */
[----:B-1----:R-:W-:Y:S01]  /*0110*/  IMAD R15, R15, UR6, R2 ;  /* 0x000000060f0f7c24 */ /* 0x002fe2000f8e0202 */
[----:B------:R-:W0:Y:S01]  /*0120*/  LDCU.64 UR6, c[0x0][0x358] ;  /* 0x00006b00ff0677ac */ /* 0x000e220008000a00 */
[----:B----4-:R-:W-:Y:S02]  /*0130*/  IMAD R3, R14, UR10, R13 ;  /* 0x0000000a0e037c24 */ /* 0x010fe4000f8e020d */
[----:B--2---:R-:W-:Y:S02]  /*0140*/  IMAD R15, R0, UR4, R15 ;  /* 0x00000004000f7c24 */ /* 0x004fe4000f8e020f */
[----:B---3--:R-:W-:-:S04]  /*0150*/  IMAD R2, R3, UR9, R12 ;  /* 0x0000000903027c24 */ /* 0x008fc8000f8e020c */
[----:B------:R-:W-:-:S04]  /*0160*/  IMAD R2, R2, UR5, R15 ;  /* 0x0000000502027c24 */ /* 0x000fc8000f8e020f */
[----:B------:R-:W-:-:S05]  /*0170*/  IMAD.WIDE R8, R2, 0x4, R8 ;  /* 0x0000000402087825 */ /* 0x000fca00078e0208 */
[----:B0-----:R-:W2:Y:S01]  /*0180*/  LDG.E R3, desc[UR6][R8.64] ;  /* 0x0000000608037981 */ /* 0x001ea2000c1e1900 */
[----:B------:R-:W-:Y:S01]  /*0190*/  MOV R0, 0x0 ;  /* 0x0000000000007802 */ /* 0x000fe20000000f00 */
[----:B------:R-:W0:Y:S02]  /*01a0*/  LDCU UR4, c[0x0][0x2f8] ;  /* 0x00005f00ff0477ac */ /* 0x000e240008000800 */
[----:B------:R1:W-:Y:S01]  /*01b0*/  STL.64 [R1], R12 ;  /* 0x0000000c01007387 */ /* 0x0003e20000100a00 */
[----:B------:R1:W3:Y:S01]  /*01c0*/  LDC.64 R10, c[0x4][R0] ;  /* 0x01000000000a7b82 */ /* 0x0002e20000000a00 */
[----:B------:R-:W4:Y:S02]  /*01d0*/  LDCU.64 UR6, c[0x4][0x8] ;  /* 0x01000100ff0677ac */ /* 0x000f240008000a00 */
[----:B------:R1:W-:Y:S01]  /*01e0*/  STL.64 [R1+0x8], R14 ;  /* 0x0000080e01007387 */ /* 0x0003e20000100a00 */
[----:B0-----:R-:W-:Y:S02]  /*01f0*/  IADD3 R6, P0, PT, R1, UR4, RZ ;  /* 0x0000000401067c10 */ /* 0x001fe4000ff1e0ff */
[----:B----4-:R-:W-:-:S02]  /*0200*/  MOV R4, UR6 ;  /* 0x0000000600047c02 */ /* 0x010fc40008000f00 */
[----:B------:R-:W-:Y:S02]  /*0210*/  MOV R5, UR7 ;  /* 0x0000000700057c02 */ /* 0x000fe40008000f00 */
[----:B------:R-:W-:Y:S01]  /*0220*/  IADD3.X R7, PT, PT, RZ, UR8, RZ, P0, !PT ;  /* 0x00000008ff077c10 */ /* 0x000fe200087fe4ff */
[----:B--23--:R1:W-:Y:S06]  /*0230*/  STL.64 [R1+0x10], R2 ;  /* 0x0000100201007387 */ /* 0x00c3ec0000100a00 */
[----:B------:R-:W-:-:S07]  /*0240*/  LEPC R20, `(.L_x_0) ;  /* 0x000000001014794e */ /* 0x000fce0000000000 */
[----:B-1----:R-:W-:Y:S05]  /*0250*/  CALL.ABS.NOINC R10 ;  /* 0x000000000a007343 */ /* 0x002fea0003c00000 */
.L_x_0:
[----:B------:R-:W-:Y:S05]  /*0260*/  EXIT ;  /* 0x000000000000794d */ /* 0x000fea0003800000 */
.L_x_1:
[----:B------:R-:W-:-:S00]  /*0270*/  BRA `(.L_x_1) ;  /* 0xfffffffc00fc7947 */ /* 0x000fc0000383ffff */
[----:B------:R-:W-:-:S00]  /*0280*/  NOP ;  /* 0x0000000000007918 */ /* 0x000fc00000000000 */
[----:B------:R-:W-:-:S00]  /*0290*/  NOP ;  /* 0x0000000000007918 */ /* 0x000fc00000000000 */
[----:B------:R-:W-:-:S00]  /*02a0*/  NOP ;  /* 0x0000000000007918 */ /* 0x000fc00000000000 */
[----:B------:R-:W-:-:S00]  /*02b0*/  NOP ;  /* 0x0000000000007918 */ /* 0x000fc00000000000 */
[----:B------:R-:W-:-:S00]  /*02c0*/  NOP ;  /* 0x0000000000007918 */ /* 0x000fc00000000000 */
[----:B------:R-:W-:-:S00]  /*02d0*/  NOP ;  /* 0x0000000000007918 */ /* 0x000fc00000000000 */
[----:B------:R-:W-:-:S00]  /*02e0*/  NOP ;  /* 0x0000000000007918 */ /* 0x000fc00000000000 */
[----:B------:R-:W-:-:S00]  /*02f0*/  NOP ;  /* 0x0000000000007918 */ /* 0x000fc00000000000 */
.L_x_2:


//--------------------- .nv.global.init           --------------------------
	.section	.nv.global.init,"aw",@progbits
.nv.global.init:
	.type		$str,@object
	.size		$str,(.L_0 - $str)
$str:
        /*0000*/ 	.byte	0x62, 0x6c, 0x6f, 0x63, 0x6b, 0x49, 0x64, 0x78, 0x2e, 0x78, 0x20, 0x3a, 0x20, 0x25, 0x64, 0x2c
        /*0010*/ 	.byte	0x20, 0x62, 0x6c, 0x6f, 0x63, 0x6b, 0x49, 0x64, 0x78, 0x2e, 0x79, 0x20, 0x3a, 0x20, 0x25, 0x64
        /*0020*/ 	.byte	0x2c, 0x20, 0x62, 0x6c, 0x6f, 0x63, 0x6b, 0x49, 0x64, 0x78, 0x2e, 0x7a, 0x20, 0x3a, 0x20, 0x25
        /*0030*/ 	.byte	0x64, 0x2c, 0x20, 0x74, 0x68, 0x72, 0x65, 0x61, 0x64, 0x49, 0x64, 0x78, 0x2e, 0x78, 0x20, 0x3a
        /*0040*/ 	.byte	0x20, 0x25, 0x64, 0x2c, 0x20, 0x67, 0x69, 0x64, 0x20, 0x3a, 0x20, 0x25, 0x64, 0x20, 0x2d, 0x20
        /*0050*/ 	.byte	0x64, 0x61, 0x74, 0x61, 0x20, 0x3a, 0x20, 0x25, 0x64, 0x20, 0x0a, 0x00
.L_0:


//--------------------- .nv.shared.reserved.0     --------------------------
	.section	.nv.shared.reserved.0,"aw",@nobits
	.weak		__nv_reservedSMEM_offset_0_alias
	.size		__nv_reservedSMEM_offset_0_alias, 0, 64
	.other		__nv_reservedSMEM_offset_0_alias,@"STO_CUDA_RESERVED_SHARED STV_DEFAULT"
__nv_reservedSMEM_offset_0_alias:
	.zero		0
	.zero		64


//--------------------- .nv.constant0._Z28unique_gid_calculation_3d_3dPi --------------------------
	.section	.nv.constant0._Z28unique_gid_calculation_3d_3dPi,"a",@progbits
	.sectionflags	@""
	.align	4
.nv.constant0._Z28unique_gid_calculation_3d_3dPi:
	.zero		904


//--------------------- SYMBOLS --------------------------

	.type		.nv.reservedSmem.offset0,@object
	.size		.nv.reservedSmem.offset0,0x4
	.type		vprintf,@function
